	.headerflags	@"EF_CUDA_TEXMODE_UNIFIED EF_CUDA_64BIT_ADDRESS EF_CUDA_ACCELERATORS EF_CUDA_SM90 EF_CUDA_VIRTUAL_SM(EF_CUDA_SM90)"
	.elftype	@"ET_EXEC"


//--------------------- .nv.info                  --------------------------
	.section	.nv.info,"",@"SHT_CUDA_INFO"
	.align	4


	//----- nvinfo : EIATTR_REGCOUNT
	.align		4
        /*0000*/ 	.byte	0x04, 0x2f
        /*0002*/ 	.short	(.L_2 - .L_1)
	.align		4
.L_1:
        /*0004*/ 	.word	index@(triton_poi_fused_gelu_14)
        /*0008*/ 	.word	0x0000000c


	//----- nvinfo : EIATTR_MIN_STACK_SIZE
	.align		4
.L_2:
        /*000c*/ 	.byte	0x04, 0x12
        /*000e*/ 	.short	(.L_4 - .L_3)
	.align		4
.L_3:
        /*0010*/ 	.word	index@(triton_poi_fused_gelu_14)
        /*0014*/ 	.word	0x00000000


	//----- nvinfo : EIATTR_FRAME_SIZE
	.align		4
.L_4:
        /*0018*/ 	.byte	0x04, 0x11
        /*001a*/ 	.short	(.L_6 - .L_5)
	.align		4
.L_5:
        /*001c*/ 	.word	index@(triton_poi_fused_gelu_14)
        /*0020*/ 	.word	0x00000000


	//----- nvinfo : EIATTR_MIN_STACK_SIZE
	.align		4
.L_6:
        /*0024*/ 	.byte	0x04, 0x12
        /*0026*/ 	.short	(.L_8 - .L_7)
	.align		4
.L_7:
        /*0028*/ 	.word	index@(triton_poi_fused_gelu_14)
        /*002c*/ 	.word	0x00000000
.L_8:


//--------------------- .nv.info.triton_poi_fused_gelu_14 --------------------------
	.section	.nv.info.triton_poi_fused_gelu_14,"",@"SHT_CUDA_INFO"
	.sectionflags	@""
	.align	4


	//----- nvinfo : EIATTR_CUDA_API_VERSION
	.align		4
        /*0000*/ 	.byte	0x04, 0x37
        /*0002*/ 	.short	(.L_10 - .L_9)
.L_9:
        /*0004*/ 	.word	0x0000007c


	//----- nvinfo : EIATTR_KPARAM_INFO
	.align		4
.L_10:
        /*0008*/ 	.byte	0x04, 0x17
        /*000a*/ 	.short	(.L_12 - .L_11)
.L_11:
        /*000c*/ 	.word	0x00000000
        /*0010*/ 	.short	0x0002
        /*0012*/ 	.short	0x0010
        /*0014*/ 	.byte	0x00, 0xf0, 0x11, 0x00


	//----- nvinfo : EIATTR_KPARAM_INFO
	.align		4
.L_12:
        /*0018*/ 	.byte	0x04, 0x17
        /*001a*/ 	.short	(.L_14 - .L_13)
.L_13:
        /*001c*/ 	.word	0x00000000
        /*0020*/ 	.short	0x0001
        /*0022*/ 	.short	0x0008
        /*0024*/ 	.byte	0x00, 0xf4, 0x21, 0x00


	//----- nvinfo : EIATTR_KPARAM_INFO
	.align		4
.L_14:
        /*0028*/ 	.byte	0x04, 0x17
        /*002a*/ 	.short	(.L_16 - .L_15)
.L_15:
        /*002c*/ 	.word	0x00000000
        /*0030*/ 	.short	0x0000
        /*0032*/ 	.short	0x0000
        /*0034*/ 	.byte	0x00, 0xf4, 0x21, 0x00


	//----- nvinfo : EIATTR_SPARSE_MMA_MASK
	.align		4
.L_16:
        /*0038*/ 	.byte	0x03, 0x50
        /*003a*/ 	.short	0x0000


	//----- nvinfo : EIATTR_MAXREG_COUNT
	.align		4
        /*003c*/ 	.byte	0x03, 0x1b
        /*003e*/ 	.short	0x00ff


	//----- nvinfo : EIATTR_EXIT_INSTR_OFFSETS
	.align		4
        /*0040*/ 	.byte	0x04, 0x1c
        /*0042*/ 	.short	(.L_18 - .L_17)


	//   ....[0]....
.L_17:
        /*0044*/ 	.word	0x000002e0


	//----- nvinfo : EIATTR_REQNTID
	.align		4
.L_18:
        /*0048*/ 	.byte	0x04, 0x10
        /*004a*/ 	.short	(.L_20 - .L_19)
.L_19:
        /*004c*/ 	.word	0x00000080
        /*0050*/ 	.word	0x00000001
        /*0054*/ 	.word	0x00000001


	//----- nvinfo : EIATTR_CBANK_PARAM_SIZE
	.align		4
.L_20:
        /*0058*/ 	.byte	0x03, 0x19
        /*005a*/ 	.short	0x0014


	//----- nvinfo : EIATTR_PARAM_CBANK
	.align		4
        /*005c*/ 	.byte	0x04, 0x0a
        /*005e*/ 	.short	(.L_22 - .L_21)
	.align		4
.L_21:
        /*0060*/ 	.word	index@(.nv.constant0.triton_poi_fused_gelu_14)
        /*0064*/ 	.short	0x0210
        /*0066*/ 	.short	0x0014


	//----- nvinfo : EIATTR_SW_WAR
	.align		4
.L_22:
        /*0068*/ 	.byte	0x04, 0x36
        /*006a*/ 	.short	(.L_24 - .L_23)
.L_23:
        /*006c*/ 	.word	0x00000008
.L_24:


//--------------------- .nv.callgraph             --------------------------
	.section	.nv.callgraph,"",@"SHT_CUDA_CALLGRAPH"
	.align	4
	.sectionentsize	8
	.align		4
        /*0000*/ 	.word	0x00000000
	.align		4
        /*0004*/ 	.word	0xffffffff
	.align		4
        /*0008*/ 	.word	0x00000000
	.align		4
        /*000c*/ 	.word	0xfffffffe
	.align		4
        /*0010*/ 	.word	0x00000000
	.align		4
        /*0014*/ 	.word	0xfffffffd
	.align		4
        /*0018*/ 	.word	0x00000000
	.align		4
        /*001c*/ 	.word	0xfffffffc


//--------------------- .nv.constant4             --------------------------
	.section	.nv.constant4,"a",@progbits
	.align	8
	.align		8
.nv.constant4:
        /*0000*/ 	.dword	_$_str


//--------------------- .text.triton_poi_fused_gelu_14 --------------------------
	.section	.text.triton_poi_fused_gelu_14,"ax",@progbits
	.align	128
        .global         triton_poi_fused_gelu_14
        .type           triton_poi_fused_gelu_14,@function
        .size           triton_poi_fused_gelu_14,(.L_x_1 - triton_poi_fused_gelu_14)
        .other          triton_poi_fused_gelu_14,@"STO_CUDA_ENTRY STV_DEFAULT"
triton_poi_fused_gelu_14:
.text.triton_poi_fused_gelu_14:
[----:B------:R-:W-:Y:S01]  /*0000*/  LDC R1, c[0x0][0x28] ;  /* 0x00000a00ff017b82 */ /* 0x000fe20000000800 */
[----:B------:R-:W1:Y:S07]  /*0010*/  S2R R0, SR_TID.X ;  /* 0x0000000000007919 */ /* 0x000e6e0000002100 */
[----:B------:R-:W2:Y:S01]  /*0020*/  LDC.64 R2, c[0x0][0x210] ;  /* 0x00008400ff027b82 */ /* 0x000ea20000000a00 */
[----:B------:R-:W-:Y:S01]  /*0030*/  ULDC.64 UR4, c[0x0][0x208] ;  /* 0x0000820000047ab9 */ /* 0x000fe20000000a00 */
[----:B------:R-:W3:Y:S01]  /*0040*/  S2R R5, SR_CTAID.X ;  /* 0x0000000000057919 */ /* 0x000ee20000002500 */
[----:B------:R-:W-:Y:S01]  /*0050*/  MOV R6, 0xb9f560b9 ;  /* 0xb9f560b900067802 */ /* 0x000fe20000000f00 */
[----:B------:R-:W-:Y:S01]  /*0060*/  HFMA2.MMA R7, -RZ, RZ, 0.958984375, -6.1690807342529296875e-05 ;  /* 0x3bac840bff077435 */ /* 0x000fe200000001ff */
[----:B------:R-:W-:Y:S01]  /*0070*/  ULDC.64 UR6, c[0x0][0x218] ;  /* 0x0000860000067ab9 */ /* 0x000fe20000000a00 */
[----:B-1----:R-:W-:-:S04]  /*0080*/  LOP3.LUT R0, R0, 0x7f, RZ, 0xc0, !PT ;  /* 0x0000007f00007812 */ /* 0x002fc800078ec0ff */
[----:B---3--:R-:W-:-:S05]  /*0090*/  LEA R0, R5, R0, 0x7 ;  /* 0x0000000005007211 */ /* 0x008fca00078e38ff */
[----:B--2---:R-:W-:-:S06]  /*00a0*/  IMAD.WIDE R2, R0, 0x4, R2 ;  /* 0x0000000400027825 */ /* 0x004fcc00078e0202 */
[----:B------:R1:W2:Y:S01]  /*00b0*/  LDG.E R3, desc[UR4][R2.64] ;  /* 0x0000000402037981 */ /* 0x0002a2000c1e1900 */
[----:B------:R-:W-:Y:S02]  /*00c0*/  HFMA2.MMA R5, -RZ, RZ, 0.470947265625, -12.46875 ;  /* 0x3789ca3cff057435 */ /* 0x000fe400000001ff */
[----:B------:R-:W-:Y:S01]  /*00d0*/  HFMA2.MMA R8, -RZ, RZ, -1.26171875, -2.110004425048828125e-05 ;  /* 0xbd0c8162ff087435 */ /* 0x000fe200000001ff */
[----:B-1----:R-:W-:Y:S01]  /*00e0*/  MOV R2, 0x3e1cf906 ;  /* 0x3e1cf90600027802 */ /* 0x002fe20000000f00 */
[----:B--2---:R-:W-:-:S04]  /*00f0*/  FMUL R4, R3, 0.70710676908493041992 ;  /* 0x3f3504f303047820 */ /* 0x004fc80000400000 */
[----:B------:R-:W-:-:S05]  /*0100*/  FADD.FTZ R9, |R4|, -RZ ;  /* 0x800000ff04097221 */ /* 0x000fca0000010200 */
[----:B------:R-:W-:-:S13]  /*0110*/  FSETP.GE.AND P0, PT, R9, 1.0029599666595458984, PT ;  /* 0x3f8060fe0900780b */ /* 0x000fda0003f06000 */
[----:B------:R-:W-:Y:S01]  /*0120*/  @!P0 MOV R6, 0xba574d20 ;  /* 0xba574d2000068802 */ /* 0x000fe20000000f00 */
[----:B------:R-:W-:Y:S02]  /*0130*/  @!P0 IMAD.MOV.U32 R5, RZ, RZ, 0x38b1e96a ;  /* 0x38b1e96aff058424 */ /* 0x000fe400078e00ff */
[----:B------:R-:W-:Y:S01]  /*0140*/  @!P0 FMUL R9, R4, R4 ;  /* 0x0000000404098220 */ /* 0x000fe20000400000 */
[----:B------:R-:W-:Y:S01]  /*0150*/  @!P0 IMAD.MOV.U32 R7, RZ, RZ, 0x3baad5ea ;  /* 0x3baad5eaff078424 */ /* 0x000fe200078e00ff */
[----:B------:R-:W-:Y:S01]  /*0160*/  @!P0 MOV R8, 0xbcdc1be7 ;  /* 0xbcdc1be700088802 */ /* 0x000fe20000000f00 */
[----:B------:R-:W-:Y:S02]  /*0170*/  @!P0 IMAD.MOV.U32 R2, RZ, RZ, 0x3de718af ;  /* 0x3de718afff028424 */ /* 0x000fe400078e00ff */
[----:B------:R-:W-:Y:S01]  /*0180*/  FFMA.FTZ R6, R9, R5, R6 ;  /* 0x0000000509067223 */ /* 0x000fe20000010006 */
[----:B------:R-:W-:-:S03]  /*0190*/  HFMA2.MMA R5, -RZ, RZ, 1.853515625, -0.00091457366943359375 ;  /* 0x3f6a937eff057435 */ /* 0x000fc600000001ff */
[-C--:B------:R-:W-:Y:S01]  /*01a0*/  FFMA.FTZ R7, R6, R9.reuse, R7 ;  /* 0x0000000906077223 */ /* 0x080fe20000010007 */
[----:B------:R-:W-:Y:S02]  /*01b0*/  MOV R6, 0x3f20d842 ;  /* 0x3f20d84200067802 */ /* 0x000fe40000000f00 */
[----:B------:R-:W-:Y:S01]  /*01c0*/  @!P0 MOV R5, 0xbec093ac ;  /* 0xbec093ac00058802 */ /* 0x000fe20000000f00 */
[----:B------:R-:W-:Y:S01]  /*01d0*/  FFMA.FTZ R7, R7, R9, R8 ;  /* 0x0000000907077223 */ /* 0x000fe20000010008 */
[----:B------:R-:W-:-:S03]  /*01e0*/  @!P0 MOV R6, 0x3e0375d3 ;  /* 0x3e0375d300068802 */ /* 0x000fc60000000f00 */
[----:B------:R-:W-:-:S04]  /*01f0*/  FFMA.FTZ R2, R7, R9, R2 ;  /* 0x0000000907027223 */ /* 0x000fc80000010002 */
[----:B------:R-:W-:Y:S01]  /*0200*/  FFMA.FTZ R5, R2, R9, R5 ;  /* 0x0000000902057223 */ /* 0x000fe20000010005 */
[----:B------:R-:W-:-:S03]  /*0210*/  FSEL R2, -R9, R4, P0 ;  /* 0x0000000409027208 */ /* 0x000fc60000000100 */
[----:B------:R-:W-:Y:S01]  /*0220*/  FFMA.FTZ R5, R5, R9, R6 ;  /* 0x0000000905057223 */ /* 0x000fe20000010006 */
[----:B------:R-:W-:-:S03]  /*0230*/  SHF.R.S32.HI R9, RZ, 0x1f, R0 ;  /* 0x0000001fff097819 */ /* 0x000fc60000011400 */
[----:B------:R-:W-:-:S04]  /*0240*/  FFMA.FTZ R5, R5, R2, R2 ;  /* 0x0000000205057223 */ /* 0x000fc80000010002 */
[----:B------:R-:W1:Y:S02]  /*0250*/  @P0 MUFU.EX2 R2, R5 ;  /* 0x0000000500020308 */ /* 0x000e640000000800 */
[----:B-1----:R-:W-:-:S05]  /*0260*/  @P0 FADD R7, -R2, 1 ;  /* 0x3f80000002070421 */ /* 0x002fca0000000100 */
[----:B------:R-:W-:Y:S01]  /*0270*/  @P0 LOP3.LUT R5, R7, 0x80000000, R4, 0xf8, !PT ;  /* 0x8000000007050812 */ /* 0x000fe200078ef804 */
[----:B------:R-:W-:Y:S01]  /*0280*/  FMUL R4, R3, 0.5 ;  /* 0x3f00000003047820 */ /* 0x000fe20000400000 */
[----:B------:R-:W-:-:S03]  /*0290*/  LEA R2, P0, R0, UR6, 0x2 ;  /* 0x0000000600027c11 */ /* 0x000fc6000f8010ff */
[----:B------:R-:W-:Y:S01]  /*02a0*/  FADD R7, R5, 1 ;  /* 0x3f80000005077421 */ /* 0x000fe20000000000 */
[----:B------:R-:W-:-:S03]  /*02b0*/  LEA.HI.X R3, R0, UR7, R9, 0x2, P0 ;  /* 0x0000000700037c11 */ /* 0x000fc600080f1409 */
[----:B------:R-:W-:-:S05]  /*02c0*/  FMUL R7, R4, R7 ;  /* 0x0000000704077220 */ /* 0x000fca0000400000 */
[----:B------:R-:W-:Y:S01]  /*02d0*/  STG.E desc[UR4][R2.64], R7 ;  /* 0x0000000702007986 */ /* 0x000fe2000c101904 */
[----:B------:R-:W-:Y:S05]  /*02e0*/  EXIT ;  /* 0x000000000000794d */ /* 0x000fea0003800000 */
.L_x_0:
[----:B------:R-:W-:-:S00]  /*02f0*/  BRA `(.L_x_0) ;  /* 0xfffffffc00fc7947 */ /* 0x000fc0000383ffff */
[----:B------:R-:W-:-:S00]  /*0300*/  NOP ;  /* 0x0000000000007918 */ /* 0x000fc00000000000 */
[----:B------:R-:W-:-:S00]  /*0310*/  NOP ;  /* 0x0000000000007918 */ /* 0x000fc00000000000 */
[----:B------:R-:W-:-:S00]  /*0320*/  NOP ;  /* 0x0000000000007918 */ /* 0x000fc00000000000 */
[----:B------:R-:W-:-:S00]  /*0330*/  NOP ;  /* 0x0000000000007918 */ /* 0x000fc00000000000 */
[----:B------:R-:W-:-:S00]  /*0340*/  NOP ;  /* 0x0000000000007918 */ /* 0x000fc00000000000 */
[----:B------:R-:W-:-:S00]  /*0350*/  NOP ;  /* 0x0000000000007918 */ /* 0x000fc00000000000 */
[----:B------:R-:W-:-:S00]  /*0360*/  NOP ;  /* 0x0000000000007918 */ /* 0x000fc00000000000 */
[----:B------:R-:W-:-:S00]  /*0370*/  NOP ;  /* 0x0000000000007918 */ /* 0x000fc00000000000 */
.L_x_1:


//--------------------- .nv.global.init           --------------------------
	.section	.nv.global.init,"aw",@progbits
.nv.global.init:
	.type		_$_str,@object
	.size		_$_str,(.L_0 - _$_str)
_$_str:
        /*0000*/ 	.byte	0x5f, 0x5f, 0x43, 0x55, 0x44, 0x41, 0x5f, 0x46, 0x54, 0x5a, 0x00
.L_0:


//--------------------- .nv.constant0.triton_poi_fused_gelu_14 --------------------------
	.section	.nv.constant0.triton_poi_fused_gelu_14,"a",@progbits
	.sectionflags	@""
	.align	4
.nv.constant0.triton_poi_fused_gelu_14:
	.zero		548
